//
// Generated by NVIDIA NVVM Compiler
//
// Compiler Build ID: CL-36424714
// Cuda compilation tools, release 13.0, V13.0.88
// Based on NVVM 20.0.0
//

.version 9.0
.target sm_100
.address_size 64

	// .globl	_Z3addPKiS0_Pi

.visible .entry _Z3addPKiS0_Pi(
	.param .u64 .ptr .align 1 _Z3addPKiS0_Pi_param_0,
	.param .u64 .ptr .align 1 _Z3addPKiS0_Pi_param_1,
	.param .u64 .ptr .align 1 _Z3addPKiS0_Pi_param_2
)
{
	.reg .b32 	%r<8>;
	.reg .b64 	%rd<11>;

	ld.param.u64 	%rd1, [_Z3addPKiS0_Pi_param_0];
	ld.param.u64 	%rd2, [_Z3addPKiS0_Pi_param_1];
	ld.param.u64 	%rd3, [_Z3addPKiS0_Pi_param_2];
	cvta.to.global.u64 	%rd4, %rd3;
	cvta.to.global.u64 	%rd5, %rd2;
	cvta.to.global.u64 	%rd6, %rd1;
	mov.u32 	%r1, %tid.x;
	mov.u32 	%r2, %ctaid.x;
	mov.u32 	%r3, %ntid.x;
	mad.lo.s32 	%r4, %r2, %r3, %r1;
	mul.wide.s32 	%rd7, %r4, 4;
	add.s64 	%rd8, %rd6, %rd7;
	ld.global.u32 	%r5, [%rd8];
	add.s64 	%rd9, %rd5, %rd7;
	ld.global.u32 	%r6, [%rd9];
	add.s32 	%r7, %r6, %r5;
	add.s64 	%rd10, %rd4, %rd7;
	st.global.u32 	[%rd10], %r7;
	ret;

}


// ===== COMPILED SASS (sm_100) =====

	.target	sm_100

	.elftype	@"ET_EXEC"


//--------------------- .note.nv.tkinfo           --------------------------
	.section	.note.nv.tkinfo,"",@"SHT_NOTE"
	.sectionflags	@"SHF_NOTE_NV_TKINFO"
	.tkinfo
        /*0018*/ 	.word	0x00000002
        /*0030*/ 	.string	""
        /*0030*/ 	.string	"ptxas"
        /*0030*/ 	.string	"Cuda compilation tools, release 13.0, V13.0.88"
        /*0030*/ 	.string	"Build cuda_13.0.r13.0/compiler.36424714_0"
        /*0030*/ 	.string	"-arch sm_100 -m 64 "



//--------------------- .note.nv.cuinfo           --------------------------
	.section	.note.nv.cuinfo,"",@"SHT_NOTE"
	.sectionflags	@"SHF_NOTE_NV_CUINFO"
        /*0018*/ 	.short	0x0002
        /*001a*/ 	.short	0x0064
        /*001c*/ 	.short	0x0082
	.zero		2


//--------------------- .nv.info                  --------------------------
	.section	.nv.info,"",@"SHT_CUDA_INFO"
	.align	4


	//----- nvinfo : EIATTR_REGCOUNT
	.align		4
        /*0000*/ 	.byte	0x04, 0x2f
        /*0002*/ 	.short	(.L_1 - .L_0)
	.align		4
.L_0:
        /*0004*/ 	.word	index@(_Z3addPKiS0_Pi)
        /*0008*/ 	.word	0x0000000c


	//----- nvinfo : EIATTR_FRAME_SIZE
	.align		4
.L_1:
        /*000c*/ 	.byte	0x04, 0x11
        /*000e*/ 	.short	(.L_3 - .L_2)
	.align		4
.L_2:
        /*0010*/ 	.word	index@(_Z3addPKiS0_Pi)
        /*0014*/ 	.word	0x00000000


	//----- nvinfo : EIATTR_MIN_STACK_SIZE
	.align		4
.L_3:
        /*0018*/ 	.byte	0x04, 0x12
        /*001a*/ 	.short	(.L_5 - .L_4)
	.align		4
.L_4:
        /*001c*/ 	.word	index@(_Z3addPKiS0_Pi)
        /*0020*/ 	.word	0x00000000
.L_5:


//--------------------- .nv.compat                --------------------------
	.section	.nv.compat,"",@"SHT_CUDA_COMPAT_INFO"
	.align	4
        /*0000*/ 	.byte	0x02, 0x09, 0x00, 0x00, 0x02, 0x02, 0x01, 0x00, 0x02, 0x05, 0x05, 0x00, 0x03, 0x07, 0x01, 0x01
        /*0010*/ 	.byte	0x02, 0x03, 0x00, 0x00, 0x02, 0x06, 0x01, 0x00, 0x04, 0x0b, 0x08, 0x00, 0x09, 0x00, 0x00, 0x00
        /*0020*/ 	.byte	0x00, 0x00, 0x00, 0x00


//--------------------- .nv.info._Z3addPKiS0_Pi   --------------------------
	.section	.nv.info._Z3addPKiS0_Pi,"",@"SHT_CUDA_INFO"
	.sectionflags	@""
	.align	4


	//----- nvinfo : EIATTR_CUDA_API_VERSION
	.align		4
        /*0000*/ 	.byte	0x04, 0x37
        /*0002*/ 	.short	(.L_7 - .L_6)
.L_6:
        /*0004*/ 	.word	0x00000082


	//----- nvinfo : EIATTR_KPARAM_INFO
	.align		4
.L_7:
        /*0008*/ 	.byte	0x04, 0x17
        /*000a*/ 	.short	(.L_9 - .L_8)
.L_8:
        /*000c*/ 	.word	0x00000000
        /*0010*/ 	.short	0x0002
        /*0012*/ 	.short	0x0010
        /*0014*/ 	.byte	0x00, 0xf5, 0x21, 0x00


	//----- nvinfo : EIATTR_KPARAM_INFO
	.align		4
.L_9:
        /*0018*/ 	.byte	0x04, 0x17
        /*001a*/ 	.short	(.L_11 - .L_10)
.L_10:
        /*001c*/ 	.word	0x00000000
        /*0020*/ 	.short	0x0001
        /*0022*/ 	.short	0x0008
        /*0024*/ 	.byte	0x00, 0xf5, 0x21, 0x00


	//----- nvinfo : EIATTR_KPARAM_INFO
	.align		4
.L_11:
        /*0028*/ 	.byte	0x04, 0x17
        /*002a*/ 	.short	(.L_13 - .L_12)
.L_12:
        /*002c*/ 	.word	0x00000000
        /*0030*/ 	.short	0x0000
        /*0032*/ 	.short	0x0000
        /*0034*/ 	.byte	0x00, 0xf5, 0x21, 0x00


	//----- nvinfo : EIATTR_SPARSE_MMA_MASK
	.align		4
.L_13:
        /*0038*/ 	.byte	0x03, 0x50
        /*003a*/ 	.short	0x0000


	//----- nvinfo : EIATTR_MAXREG_COUNT
	.align		4
        /*003c*/ 	.byte	0x03, 0x1b
        /*003e*/ 	.short	0x00ff


	//----- nvinfo : EIATTR_MERCURY_ISA_VERSION
	.align		4
        /*0040*/ 	.byte	0x03, 0x5f
        /*0042*/ 	.short	0x0101


	//----- nvinfo : EIATTR_VRC_CTA_INIT_COUNT
	.align		4
        /*0044*/ 	.byte	0x02, 0x4a
	.zero		1
	.zero		1


	//----- nvinfo : EIATTR_EXIT_INSTR_OFFSETS
	.align		4
        /*0048*/ 	.byte	0x04, 0x1c
        /*004a*/ 	.short	(.L_15 - .L_14)


	//   ....[0]....
.L_14:
        /*004c*/ 	.word	0x00000100


	//----- nvinfo : EIATTR_CBANK_PARAM_SIZE
	.align		4
.L_15:
        /*0050*/ 	.byte	0x03, 0x19
        /*0052*/ 	.short	0x0018


	//----- nvinfo : EIATTR_PARAM_CBANK
	.align		4
        /*0054*/ 	.byte	0x04, 0x0a
        /*0056*/ 	.short	(.L_17 - .L_16)
	.align		4
.L_16:
        /*0058*/ 	.word	index@(.nv.constant0._Z3addPKiS0_Pi)
        /*005c*/ 	.short	0x0380
        /*005e*/ 	.short	0x0018


	//----- nvinfo : EIATTR_SW_WAR
	.align		4
.L_17:
        /*0060*/ 	.byte	0x04, 0x36
        /*0062*/ 	.short	(.L_19 - .L_18)
.L_18:
        /*0064*/ 	.word	0x00000008
.L_19:


//--------------------- .nv.callgraph             --------------------------
	.section	.nv.callgraph,"",@"SHT_CUDA_CALLGRAPH"
	.align	4
	.sectionentsize	8
	.align		4
        /*0000*/ 	.word	0x00000000
	.align		4
        /*0004*/ 	.word	0xffffffff
	.align		4
        /*0008*/ 	.word	0x00000000
	.align		4
        /*000c*/ 	.word	0xfffffffe
	.align		4
        /*0010*/ 	.word	0x00000000
	.align		4
        /*0014*/ 	.word	0xfffffffd
	.align		4
        /*0018*/ 	.word	0x00000000
	.align		4
        /*001c*/ 	.word	0xfffffffc


//--------------------- .text._Z3addPKiS0_Pi      --------------------------
	.section	.text._Z3addPKiS0_Pi,"ax",@progbits
	.align	128
        .global         _Z3addPKiS0_Pi
        .type           _Z3addPKiS0_Pi,@function
        .size           _Z3addPKiS0_Pi,(.L_x_1 - _Z3addPKiS0_Pi)
        .other          _Z3addPKiS0_Pi,@"STO_CUDA_ENTRY STV_DEFAULT"
_Z3addPKiS0_Pi:
.text._Z3addPKiS0_Pi:
[----:B------:R-:W-:Y:S01]  /*0000*/  LDC R1, c[0x0][0x37c] ;  /* 0x0000df00ff017b82 */ /* 0x000fe20000000800 */
[----:B------:R-:W0:Y:S07]  /*0010*/  S2R R9, SR_TID.X ;  /* 0x0000000000097919 */ /* 0x000e2e0000002100 */
[----:B------:R-:W0:Y:S01]  /*0020*/  S2UR UR6, SR_CTAID.X ;  /* 0x00000000000679c3 */ /* 0x000e220000002500 */
[----:B------:R-:W1:Y:S07]  /*0030*/  LDCU.64 UR4, c[0x0][0x358] ;  /* 0x00006b00ff0477ac */ /* 0x000e6e0008000a00 */
[----:B------:R-:W0:Y:S08]  /*0040*/  LDC R0, c[0x0][0x360] ;  /* 0x0000d800ff007b82 */ /* 0x000e300000000800 */
[----:B------:R-:W2:Y:S08]  /*0050*/  LDC.64 R2, c[0x0][0x380] ;  /* 0x0000e000ff027b82 */ /* 0x000eb00000000a00 */
[----:B------:R-:W3:Y:S01]  /*0060*/  LDC.64 R4, c[0x0][0x388] ;  /* 0x0000e200ff047b82 */ /* 0x000ee20000000a00 */
[----:B0-----:R-:W-:-:S07]  /*0070*/  IMAD R9, R0, UR6, R9 ;  /* 0x0000000600097c24 */ /* 0x001fce000f8e0209 */
[----:B------:R-:W0:Y:S01]  /*0080*/  LDC.64 R6, c[0x0][0x390] ;  /* 0x0000e400ff067b82 */ /* 0x000e220000000a00 */
[----:B--2---:R-:W-:-:S06]  /*0090*/  IMAD.WIDE R2, R9, 0x4, R2 ;  /* 0x0000000409027825 */ /* 0x004fcc00078e0202 */
[----:B-1----:R-:W2:Y:S01]  /*00a0*/  LDG.E R2, desc[UR4][R2.64] ;  /* 0x0000000402027981 */ /* 0x002ea2000c1e1900 */
[----:B---3--:R-:W-:-:S06]  /*00b0*/  IMAD.WIDE R4, R9, 0x4, R4 ;  /* 0x0000000409047825 */ /* 0x008fcc00078e0204 */
[----:B------:R-:W2:Y:S01]  /*00c0*/  LDG.E R5, desc[UR4][R4.64] ;  /* 0x0000000404057981 */ /* 0x000ea2000c1e1900 */
[----:B0-----:R-:W-:Y:S01]  /*00d0*/  IMAD.WIDE R6, R9, 0x4, R6 ;  /* 0x0000000409067825 */ /* 0x001fe200078e0206 */
[----:B--2---:R-:W-:-:S05]  /*00e0*/  IADD3 R9, PT, PT, R2, R5, RZ ;  /* 0x0000000502097210 */ /* 0x004fca0007ffe0ff */
[----:B------:R-:W-:Y:S01]  /*00f0*/  STG.E desc[UR4][R6.64], R9 ;  /* 0x0000000906007986 */ /* 0x000fe2000c101904 */
[----:B------:R-:W-:Y:S05]  /*0100*/  EXIT ;  /* 0x000000000000794d */ /* 0x000fea0003800000 */
.L_x_0:
[----:B------:R-:W-:-:S00]  /*0110*/  BRA `(.L_x_0) ;  /* 0xfffffffc00fc7947 */ /* 0x000fc0000383ffff */
[----:B------:R-:W-:-:S00]  /*0120*/  NOP ;  /* 0x0000000000007918 */ /* 0x000fc00000000000 */
        /* <DEDUP_REMOVED lines=13> */
.L_x_1:


//--------------------- .nv.shared.reserved.0     --------------------------
	.section	.nv.shared.reserved.0,"aw",@nobits
	.weak		__nv_reservedSMEM_offset_0_alias
	.size		__nv_reservedSMEM_offset_0_alias, 0, 64
	.other		__nv_reservedSMEM_offset_0_alias,@"STO_CUDA_RESERVED_SHARED STV_DEFAULT"
__nv_reservedSMEM_offset_0_alias:
	.zero		0
	.zero		64


//--------------------- .nv.constant0._Z3addPKiS0_Pi --------------------------
	.section	.nv.constant0._Z3addPKiS0_Pi,"a",@progbits
	.sectionflags	@""
	.align	4
.nv.constant0._Z3addPKiS0_Pi:
	.zero		920


//--------------------- SYMBOLS --------------------------

	.type		.nv.reservedSmem.offset0,@object
	.size		.nv.reservedSmem.offset0,0x4
